//
// Generated by NVIDIA NVVM Compiler
//
// Compiler Build ID: CL-36424714
// Cuda compilation tools, release 13.0, V13.0.88
// Based on NVVM 20.0.0
//

.version 9.0
.target sm_100
.address_size 64

	// .globl	_Z10shareArrayPiS_
// _ZZ10shareArrayPiS_E9sumColumn has been demoted
// _ZZ10shareArrayPiS_E11tmpModArray has been demoted

.visible .entry _Z10shareArrayPiS_(
	.param .u64 .ptr .align 1 _Z10shareArrayPiS__param_0,
	.param .u64 .ptr .align 1 _Z10shareArrayPiS__param_1
)
{
	.reg .pred 	%p<3>;
	.reg .b32 	%r<52>;
	.reg .b64 	%rd<7>;
	// demoted variable
	.shared .align 4 .b8 _ZZ10shareArrayPiS_E9sumColumn[40];
	// demoted variable
	.shared .align 4 .b8 _ZZ10shareArrayPiS_E11tmpModArray[400];
	ld.param.u64 	%rd2, [_Z10shareArrayPiS__param_0];
	ld.param.u64 	%rd1, [_Z10shareArrayPiS__param_1];
	cvta.to.global.u64 	%rd3, %rd2;
	mov.u32 	%r1, %tid.x;
	mov.u32 	%r2, %tid.y;
	mad.lo.s32 	%r4, %r2, 10, %r1;
	mul.wide.u32 	%rd4, %r4, 4;
	add.s64 	%rd5, %rd3, %rd4;
	ld.global.u32 	%r5, [%rd5];
	neg.s32 	%r6, %r5;
	mov.u32 	%r7, _ZZ10shareArrayPiS_E11tmpModArray;
	mad.lo.s32 	%r3, %r1, 40, %r7;
	shl.b32 	%r8, %r2, 2;
	add.s32 	%r9, %r3, %r8;
	st.shared.u32 	[%r9], %r6;
	bar.sync 	0;
	setp.ne.s32 	%p1, %r2, 0;
	@%p1 bra 	$L__BB0_2;
	ld.shared.u32 	%r10, [%r3];
	ld.shared.u32 	%r11, [%r3+4];
	add.s32 	%r12, %r11, %r10;
	ld.shared.u32 	%r13, [%r3+8];
	add.s32 	%r14, %r13, %r12;
	ld.shared.u32 	%r15, [%r3+12];
	add.s32 	%r16, %r15, %r14;
	ld.shared.u32 	%r17, [%r3+16];
	add.s32 	%r18, %r17, %r16;
	ld.shared.u32 	%r19, [%r3+20];
	add.s32 	%r20, %r19, %r18;
	ld.shared.u32 	%r21, [%r3+24];
	add.s32 	%r22, %r21, %r20;
	ld.shared.u32 	%r23, [%r3+28];
	add.s32 	%r24, %r23, %r22;
	ld.shared.u32 	%r25, [%r3+32];
	add.s32 	%r26, %r25, %r24;
	ld.shared.u32 	%r27, [%r3+36];
	add.s32 	%r28, %r27, %r26;
	shl.b32 	%r29, %r1, 2;
	mov.u32 	%r30, _ZZ10shareArrayPiS_E9sumColumn;
	add.s32 	%r31, %r30, %r29;
	st.shared.u32 	[%r31], %r28;
$L__BB0_2:
	bar.sync 	0;
	or.b32  	%r32, %r1, %r2;
	setp.ne.s32 	%p2, %r32, 0;
	@%p2 bra 	$L__BB0_4;
	ld.shared.u32 	%r33, [_ZZ10shareArrayPiS_E9sumColumn];
	ld.shared.u32 	%r34, [_ZZ10shareArrayPiS_E9sumColumn+4];
	add.s32 	%r35, %r34, %r33;
	ld.shared.u32 	%r36, [_ZZ10shareArrayPiS_E9sumColumn+8];
	add.s32 	%r37, %r36, %r35;
	ld.shared.u32 	%r38, [_ZZ10shareArrayPiS_E9sumColumn+12];
	add.s32 	%r39, %r38, %r37;
	ld.shared.u32 	%r40, [_ZZ10shareArrayPiS_E9sumColumn+16];
	add.s32 	%r41, %r40, %r39;
	ld.shared.u32 	%r42, [_ZZ10shareArrayPiS_E9sumColumn+20];
	add.s32 	%r43, %r42, %r41;
	ld.shared.u32 	%r44, [_ZZ10shareArrayPiS_E9sumColumn+24];
	add.s32 	%r45, %r44, %r43;
	ld.shared.u32 	%r46, [_ZZ10shareArrayPiS_E9sumColumn+28];
	add.s32 	%r47, %r46, %r45;
	ld.shared.u32 	%r48, [_ZZ10shareArrayPiS_E9sumColumn+32];
	add.s32 	%r49, %r48, %r47;
	ld.shared.u32 	%r50, [_ZZ10shareArrayPiS_E9sumColumn+36];
	add.s32 	%r51, %r50, %r49;
	cvta.to.global.u64 	%rd6, %rd1;
	st.global.u32 	[%rd6], %r51;
$L__BB0_4:
	ret;

}


// ===== COMPILED SASS (sm_100) =====

	.target	sm_100

	.elftype	@"ET_EXEC"


//--------------------- .note.nv.tkinfo           --------------------------
	.section	.note.nv.tkinfo,"",@"SHT_NOTE"
	.sectionflags	@"SHF_NOTE_NV_TKINFO"
	.tkinfo
        /*0018*/ 	.word	0x00000002
        /*0030*/ 	.string	""
        /*0030*/ 	.string	"ptxas"
        /*0030*/ 	.string	"Cuda compilation tools, release 13.0, V13.0.88"
        /*0030*/ 	.string	"Build cuda_13.0.r13.0/compiler.36424714_0"
        /*0030*/ 	.string	"-arch sm_100 -m 64 "



//--------------------- .note.nv.cuinfo           --------------------------
	.section	.note.nv.cuinfo,"",@"SHT_NOTE"
	.sectionflags	@"SHF_NOTE_NV_CUINFO"
        /*0018*/ 	.short	0x0002
        /*001a*/ 	.short	0x0064
        /*001c*/ 	.short	0x0082
	.zero		2


//--------------------- .nv.info                  --------------------------
	.section	.nv.info,"",@"SHT_CUDA_INFO"
	.align	4


	//----- nvinfo : EIATTR_REGCOUNT
	.align		4
        /*0000*/ 	.byte	0x04, 0x2f
        /*0002*/ 	.short	(.L_1 - .L_0)
	.align		4
.L_0:
        /*0004*/ 	.word	index@(_Z10shareArrayPiS_)
        /*0008*/ 	.word	0x00000012


	//----- nvinfo : EIATTR_FRAME_SIZE
	.align		4
.L_1:
        /*000c*/ 	.byte	0x04, 0x11
        /*000e*/ 	.short	(.L_3 - .L_2)
	.align		4
.L_2:
        /*0010*/ 	.word	index@(_Z10shareArrayPiS_)
        /*0014*/ 	.word	0x00000000


	//----- nvinfo : EIATTR_MIN_STACK_SIZE
	.align		4
.L_3:
        /*0018*/ 	.byte	0x04, 0x12
        /*001a*/ 	.short	(.L_5 - .L_4)
	.align		4
.L_4:
        /*001c*/ 	.word	index@(_Z10shareArrayPiS_)
        /*0020*/ 	.word	0x00000000
.L_5:


//--------------------- .nv.compat                --------------------------
	.section	.nv.compat,"",@"SHT_CUDA_COMPAT_INFO"
	.align	4
        /*0000*/ 	.byte	0x02, 0x09, 0x00, 0x00, 0x02, 0x02, 0x01, 0x00, 0x02, 0x05, 0x05, 0x00, 0x03, 0x07, 0x01, 0x01
        /*0010*/ 	.byte	0x02, 0x03, 0x00, 0x00, 0x02, 0x06, 0x01, 0x00, 0x04, 0x0b, 0x08, 0x00, 0x09, 0x00, 0x00, 0x00
        /*0020*/ 	.byte	0x00, 0x00, 0x00, 0x00


//--------------------- .nv.info._Z10shareArrayPiS_ --------------------------
	.section	.nv.info._Z10shareArrayPiS_,"",@"SHT_CUDA_INFO"
	.sectionflags	@""
	.align	4


	//----- nvinfo : EIATTR_CUDA_API_VERSION
	.align		4
        /*0000*/ 	.byte	0x04, 0x37
        /*0002*/ 	.short	(.L_7 - .L_6)
.L_6:
        /*0004*/ 	.word	0x00000082


	//----- nvinfo : EIATTR_KPARAM_INFO
	.align		4
.L_7:
        /*0008*/ 	.byte	0x04, 0x17
        /*000a*/ 	.short	(.L_9 - .L_8)
.L_8:
        /*000c*/ 	.word	0x00000000
        /*0010*/ 	.short	0x0001
        /*0012*/ 	.short	0x0008
        /*0014*/ 	.byte	0x00, 0xf5, 0x21, 0x00


	//----- nvinfo : EIATTR_KPARAM_INFO
	.align		4
.L_9:
        /*0018*/ 	.byte	0x04, 0x17
        /*001a*/ 	.short	(.L_11 - .L_10)
.L_10:
        /*001c*/ 	.word	0x00000000
        /*0020*/ 	.short	0x0000
        /*0022*/ 	.short	0x0000
        /*0024*/ 	.byte	0x00, 0xf5, 0x21, 0x00


	//----- nvinfo : EIATTR_SPARSE_MMA_MASK
	.align		4
.L_11:
        /*0028*/ 	.byte	0x03, 0x50
        /*002a*/ 	.short	0x0000


	//----- nvinfo : EIATTR_MAXREG_COUNT
	.align		4
        /*002c*/ 	.byte	0x03, 0x1b
        /*002e*/ 	.short	0x00ff


	//----- nvinfo : EIATTR_NUM_BARRIERS
	.align		4
        /*0030*/ 	.byte	0x02, 0x4c
        /*0032*/ 	.byte	0x01
	.zero		1


	//----- nvinfo : EIATTR_MERCURY_ISA_VERSION
	.align		4
        /*0034*/ 	.byte	0x03, 0x5f
        /*0036*/ 	.short	0x0101


	//----- nvinfo : EIATTR_VRC_CTA_INIT_COUNT
	.align		4
        /*0038*/ 	.byte	0x02, 0x4a
	.zero		1
	.zero		1


	//----- nvinfo : EIATTR_EXIT_INSTR_OFFSETS
	.align		4
        /*003c*/ 	.byte	0x04, 0x1c
        /*003e*/ 	.short	(.L_13 - .L_12)


	//   ....[0]....
.L_12:
        /*0040*/ 	.word	0x00000240


	//   ....[1]....
        /*0044*/ 	.word	0x00000300


	//----- nvinfo : EIATTR_CRS_STACK_SIZE
	.align		4
.L_13:
        /*0048*/ 	.byte	0x04, 0x1e
        /*004a*/ 	.short	(.L_15 - .L_14)
.L_14:
        /*004c*/ 	.word	0x00000000


	//----- nvinfo : EIATTR_CBANK_PARAM_SIZE
	.align		4
.L_15:
        /*0050*/ 	.byte	0x03, 0x19
        /*0052*/ 	.short	0x0010


	//----- nvinfo : EIATTR_PARAM_CBANK
	.align		4
        /*0054*/ 	.byte	0x04, 0x0a
        /*0056*/ 	.short	(.L_17 - .L_16)
	.align		4
.L_16:
        /*0058*/ 	.word	index@(.nv.constant0._Z10shareArrayPiS_)
        /*005c*/ 	.short	0x0380
        /*005e*/ 	.short	0x0010


	//----- nvinfo : EIATTR_SW_WAR
	.align		4
.L_17:
        /*0060*/ 	.byte	0x04, 0x36
        /*0062*/ 	.short	(.L_19 - .L_18)
.L_18:
        /*0064*/ 	.word	0x00000008
.L_19:


//--------------------- .nv.callgraph             --------------------------
	.section	.nv.callgraph,"",@"SHT_CUDA_CALLGRAPH"
	.align	4
	.sectionentsize	8
	.align		4
        /*0000*/ 	.word	0x00000000
	.align		4
        /*0004*/ 	.word	0xffffffff
	.align		4
        /*0008*/ 	.word	0x00000000
	.align		4
        /*000c*/ 	.word	0xfffffffe
	.align		4
        /*0010*/ 	.word	0x00000000
	.align		4
        /*0014*/ 	.word	0xfffffffd
	.align		4
        /*0018*/ 	.word	0x00000000
	.align		4
        /*001c*/ 	.word	0xfffffffc


//--------------------- .text._Z10shareArrayPiS_  --------------------------
	.section	.text._Z10shareArrayPiS_,"ax",@progbits
	.align	128
        .global         _Z10shareArrayPiS_
        .type           _Z10shareArrayPiS_,@function
        .size           _Z10shareArrayPiS_,(.L_x_3 - _Z10shareArrayPiS_)
        .other          _Z10shareArrayPiS_,@"STO_CUDA_ENTRY STV_DEFAULT"
_Z10shareArrayPiS_:
.text._Z10shareArrayPiS_:
[----:B------:R-:W-:Y:S01]  /*0000*/  LDC R1, c[0x0][0x37c] ;  /* 0x0000df00ff017b82 */ /* 0x000fe20000000800 */
[----:B------:R-:W0:Y:S07]  /*0010*/  S2R R7, SR_TID.Y ;  /* 0x0000000000077919 */ /* 0x000e2e0000002200 */
[----:B------:R-:W1:Y:S01]  /*0020*/  LDC.64 R2, c[0x0][0x380] ;  /* 0x0000e000ff027b82 */ /* 0x000e620000000a00 */
[----:B------:R-:W2:Y:S01]  /*0030*/  LDCU.64 UR4, c[0x0][0x358] ;  /* 0x00006b00ff0477ac */ /* 0x000ea20008000a00 */
[----:B------:R-:W0:Y:S02]  /*0040*/  S2R R0, SR_TID.X ;  /* 0x0000000000007919 */ /* 0x000e240000002100 */
[----:B0-----:R-:W-:-:S04]  /*0050*/  IMAD R5, R7, 0xa, R0 ;  /* 0x0000000a07057824 */ /* 0x001fc800078e0200 */
[----:B-1----:R-:W-:-:S06]  /*0060*/  IMAD.WIDE.U32 R2, R5, 0x4, R2 ;  /* 0x0000000405027825 */ /* 0x002fcc00078e0002 */
[----:B--2---:R-:W2:Y:S01]  /*0070*/  LDG.E R2, desc[UR4][R2.64] ;  /* 0x0000000402027981 */ /* 0x004ea2000c1e1900 */
[----:B------:R-:W-:Y:S01]  /*0080*/  MOV R4, 0x400 ;  /* 0x0000040000047802 */ /* 0x000fe20000000f00 */
[----:B------:R-:W-:Y:S01]  /*0090*/  BSSY.RECONVERGENT B0, `(.L_x_0) ;  /* 0x0000019000007945 */ /* 0x000fe20003800200 */
[----:B------:R-:W-:Y:S01]  /*00a0*/  ISETP.NE.AND P1, PT, R7, RZ, PT ;  /* 0x000000ff0700720c */ /* 0x000fe20003f25270 */
[----:B------:R-:W0:Y:S01]  /*00b0*/  S2R R15, SR_CgaCtaId ;  /* 0x00000000000f7919 */ /* 0x000e220000008800 */
[----:B------:R-:W-:Y:S01]  /*00c0*/  LOP3.LUT P0, RZ, R0, R7, RZ, 0xfc, !PT ;  /* 0x0000000700ff7212 */ /* 0x000fe2000780fcff */
[----:B------:R-:W-:-:S05]  /*00d0*/  VIADD R5, R4, 0x28 ;  /* 0x0000002804057836 */ /* 0x000fca0000000000 */
[----:B0-----:R-:W-:-:S05]  /*00e0*/  LEA R5, R15, R5, 0x18 ;  /* 0x000000050f057211 */ /* 0x001fca00078ec0ff */
[----:B------:R-:W-:-:S04]  /*00f0*/  IMAD R5, R0, 0x28, R5 ;  /* 0x0000002800057824 */ /* 0x000fc800078e0205 */
[----:B------:R-:W-:Y:S02]  /*0100*/  IMAD R6, R7, 0x4, R5 ;  /* 0x0000000407067824 */ /* 0x000fe400078e0205 */
[----:B--2---:R-:W-:-:S05]  /*0110*/  IMAD.MOV R7, RZ, RZ, -R2 ;  /* 0x000000ffff077224 */ /* 0x004fca00078e0a02 */
[----:B------:R0:W-:Y:S01]  /*0120*/  STS [R6], R7 ;  /* 0x0000000706007388 */ /* 0x0001e20000000800 */
[----:B------:R-:W-:Y:S06]  /*0130*/  BAR.SYNC.DEFER_BLOCKING 0x0 ;  /* 0x0000000000007b1d */ /* 0x000fec0000010000 */
[----:B------:R-:W-:Y:S05]  /*0140*/  @P1 BRA `(.L_x_1) ;  /* 0x0000000000341947 */ /* 0x000fea0003800000 */
[----:B------:R-:W-:Y:S04]  /*0150*/  LDS.64 R2, [R5] ;  /* 0x0000000005027984 */ /* 0x000fe80000000a00 */
[----:B0-----:R-:W0:Y:S04]  /*0160*/  LDS.64 R6, [R5+0x8] ;  /* 0x0000080005067984 */ /* 0x001e280000000a00 */
[----:B------:R-:W1:Y:S04]  /*0170*/  LDS.64 R8, [R5+0x10] ;  /* 0x0000100005087984 */ /* 0x000e680000000a00 */
[----:B------:R-:W2:Y:S04]  /*0180*/  LDS.64 R10, [R5+0x18] ;  /* 0x00001800050a7984 */ /* 0x000ea80000000a00 */
[----:B------:R-:W3:Y:S01]  /*0190*/  LDS.64 R12, [R5+0x20] ;  /* 0x00002000050c7984 */ /* 0x000ee20000000a00 */
[----:B0-----:R-:W-:-:S02]  /*01a0*/  IADD3 R2, PT, PT, R6, R3, R2 ;  /* 0x0000000306027210 */ /* 0x001fc40007ffe002 */
[----:B------:R-:W-:Y:S02]  /*01b0*/  LEA R3, R15, R4, 0x18 ;  /* 0x000000040f037211 */ /* 0x000fe400078ec0ff */
[----:B-1----:R-:W-:-:S03]  /*01c0*/  IADD3 R2, PT, PT, R8, R7, R2 ;  /* 0x0000000708027210 */ /* 0x002fc60007ffe002 */
[----:B------:R-:W-:Y:S01]  /*01d0*/  IMAD R3, R0, 0x4, R3 ;  /* 0x0000000400037824 */ /* 0x000fe200078e0203 */
[----:B--2---:R-:W-:-:S04]  /*01e0*/  IADD3 R2, PT, PT, R10, R9, R2 ;  /* 0x000000090a027210 */ /* 0x004fc80007ffe002 */
[----:B---3--:R-:W-:-:S05]  /*01f0*/  IADD3 R2, PT, PT, R12, R11, R2 ;  /* 0x0000000b0c027210 */ /* 0x008fca0007ffe002 */
[----:B------:R-:W-:-:S05]  /*0200*/  IMAD.IADD R2, R2, 0x1, R13 ;  /* 0x0000000102027824 */ /* 0x000fca00078e020d */
[----:B------:R1:W-:Y:S02]  /*0210*/  STS [R3], R2 ;  /* 0x0000000203007388 */ /* 0x0003e40000000800 */
.L_x_1:
[----:B------:R-:W-:Y:S05]  /*0220*/  BSYNC.RECONVERGENT B0 ;  /* 0x0000000000007941 */ /* 0x000fea0003800200 */
.L_x_0:
[----:B------:R-:W-:Y:S06]  /*0230*/  BAR.SYNC.DEFER_BLOCKING 0x0 ;  /* 0x0000000000007b1d */ /* 0x000fec0000010000 */
[----:B------:R-:W-:Y:S05]  /*0240*/  @P0 EXIT ;  /* 0x000000000000094d */ /* 0x000fea0003800000 */
[----:B------:R-:W-:Y:S01]  /*0250*/  LEA R15, R15, R4, 0x18 ;  /* 0x000000040f0f7211 */ /* 0x000fe200078ec0ff */
[----:B-1----:R-:W1:Y:S04]  /*0260*/  LDC.64 R2, c[0x0][0x388] ;  /* 0x0000e200ff027b82 */ /* 0x002e680000000a00 */
[----:B------:R-:W2:Y:S04]  /*0270*/  LDS.128 R8, [R15] ;  /* 0x000000000f087984 */ /* 0x000ea80000000c00 */
[----:B0-----:R-:W0:Y:S04]  /*0280*/  LDS.128 R4, [R15+0x10] ;  /* 0x000010000f047984 */ /* 0x001e280000000c00 */
[----:B------:R-:W3:Y:S01]  /*0290*/  LDS.64 R12, [R15+0x20] ;  /* 0x000020000f0c7984 */ /* 0x000ee20000000a00 */
[----:B--2---:R-:W-:-:S04]  /*02a0*/  IADD3 R8, PT, PT, R10, R9, R8 ;  /* 0x000000090a087210 */ /* 0x004fc80007ffe008 */
[----:B0-----:R-:W-:-:S04]  /*02b0*/  IADD3 R4, PT, PT, R4, R11, R8 ;  /* 0x0000000b04047210 */ /* 0x001fc80007ffe008 */
[----:B------:R-:W-:-:S04]  /*02c0*/  IADD3 R4, PT, PT, R6, R5, R4 ;  /* 0x0000000506047210 */ /* 0x000fc80007ffe004 */
[----:B---3--:R-:W-:-:S05]  /*02d0*/  IADD3 R4, PT, PT, R12, R7, R4 ;  /* 0x000000070c047210 */ /* 0x008fca0007ffe004 */
[----:B------:R-:W-:-:S05]  /*02e0*/  IMAD.IADD R13, R4, 0x1, R13 ;  /* 0x00000001040d7824 */ /* 0x000fca00078e020d */
[----:B-1----:R-:W-:Y:S01]  /*02f0*/  STG.E desc[UR4][R2.64], R13 ;  /* 0x0000000d02007986 */ /* 0x002fe2000c101904 */
[----:B------:R-:W-:Y:S05]  /*0300*/  EXIT ;  /* 0x000000000000794d */ /* 0x000fea0003800000 */
.L_x_2:
[----:B------:R-:W-:-:S00]  /*0310*/  BRA `(.L_x_2) ;  /* 0xfffffffc00fc7947 */ /* 0x000fc0000383ffff */
[----:B------:R-:W-:-:S00]  /*0320*/  NOP ;  /* 0x0000000000007918 */ /* 0x000fc00000000000 */
        /* <DEDUP_REMOVED lines=13> */
.L_x_3:


//--------------------- .nv.shared._Z10shareArrayPiS_ --------------------------
	.section	.nv.shared._Z10shareArrayPiS_,"aw",@nobits
	.sectionflags	@""
	.align	4
.nv.shared._Z10shareArrayPiS_:
	.zero		1464


//--------------------- .nv.shared.reserved.0     --------------------------
	.section	.nv.shared.reserved.0,"aw",@nobits
	.weak		__nv_reservedSMEM_offset_0_alias
	.size		__nv_reservedSMEM_offset_0_alias, 0, 64
	.other		__nv_reservedSMEM_offset_0_alias,@"STO_CUDA_RESERVED_SHARED STV_DEFAULT"
__nv_reservedSMEM_offset_0_alias:
	.zero		0
	.zero		64


//--------------------- .nv.constant0._Z10shareArrayPiS_ --------------------------
	.section	.nv.constant0._Z10shareArrayPiS_,"a",@progbits
	.sectionflags	@""
	.align	4
.nv.constant0._Z10shareArrayPiS_:
	.zero		912


//--------------------- SYMBOLS --------------------------

	.type		.nv.reservedSmem.offset0,@object
	.size		.nv.reservedSmem.offset0,0x4
	.type		.nv.reservedSmem.cap,@object
	.size		.nv.reservedSmem.cap,0x4
